//
// Generated by NVIDIA NVVM Compiler
//
// Compiler Build ID: CL-36424714
// Cuda compilation tools, release 13.0, V13.0.88
// Based on NVVM 20.0.0
//

.version 9.0
.target sm_100
.address_size 64

	// .globl	_Z3sumPf
.extern .func  (.param .b32 func_retval0) vprintf
(
	.param .b64 vprintf_param_0,
	.param .b64 vprintf_param_1
)
;
.global .align 1 .b8 $str[71] = {99, 117, 114, 114, 101, 110, 116, 32, 98, 108, 111, 99, 107, 61, 37, 100, 44, 32, 116, 104, 114, 101, 97, 100, 32, 105, 100, 32, 105, 110, 32, 99, 117, 114, 114, 101, 110, 116, 32, 98, 108, 111, 99, 107, 32, 61, 37, 100, 44, 32, 103, 108, 111, 98, 97, 108, 32, 116, 104, 114, 101, 97, 100, 32, 105, 100, 61, 37, 100, 10};

.visible .entry _Z3sumPf(
	.param .u64 .ptr .align 1 _Z3sumPf_param_0
)
{
	.local .align 8 .b8 	__local_depot0[16];
	.reg .b64 	%SP;
	.reg .b64 	%SPL;
	.reg .b32 	%r<7>;
	.reg .b32 	%f<3>;
	.reg .b64 	%rd<9>;

	mov.u64 	%SPL, __local_depot0;
	cvta.local.u64 	%SP, %SPL;
	ld.param.u64 	%rd1, [_Z3sumPf_param_0];
	cvta.to.global.u64 	%rd2, %rd1;
	add.u64 	%rd3, %SP, 0;
	add.u64 	%rd4, %SPL, 0;
	mov.u32 	%r1, %ctaid.x;
	mov.u32 	%r2, %ntid.x;
	mov.u32 	%r3, %tid.x;
	mad.lo.s32 	%r4, %r1, %r2, %r3;
	st.local.v2.u32 	[%rd4], {%r1, %r3};
	st.local.u32 	[%rd4+8], %r4;
	mov.u64 	%rd5, $str;
	cvta.global.u64 	%rd6, %rd5;
	{ // callseq 0, 0
	.param .b64 param0;
	st.param.b64 	[param0], %rd6;
	.param .b64 param1;
	st.param.b64 	[param1], %rd3;
	.param .b32 retval0;
	call.uni (retval0), 
	vprintf, 
	(
	param0, 
	param1
	);
	ld.param.b32 	%r5, [retval0];
	} // callseq 0
	mul.wide.s32 	%rd7, %r4, 4;
	add.s64 	%rd8, %rd2, %rd7;
	ld.global.f32 	%f1, [%rd8];
	add.f32 	%f2, %f1, 0f3F800000;
	st.global.f32 	[%rd8], %f2;
	ret;

}


// ===== COMPILED SASS (sm_100) =====

	.target	sm_100

	.elftype	@"ET_EXEC"


//--------------------- .note.nv.tkinfo           --------------------------
	.section	.note.nv.tkinfo,"",@"SHT_NOTE"
	.sectionflags	@"SHF_NOTE_NV_TKINFO"
	.tkinfo
        /*0018*/ 	.word	0x00000002
        /*0030*/ 	.string	""
        /*0030*/ 	.string	"ptxas"
        /*0030*/ 	.string	"Cuda compilation tools, release 13.0, V13.0.88"
        /*0030*/ 	.string	"Build cuda_13.0.r13.0/compiler.36424714_0"
        /*0030*/ 	.string	"-arch sm_100 -m 64 "



//--------------------- .note.nv.cuinfo           --------------------------
	.section	.note.nv.cuinfo,"",@"SHT_NOTE"
	.sectionflags	@"SHF_NOTE_NV_CUINFO"
        /*0018*/ 	.short	0x0002
        /*001a*/ 	.short	0x0064
        /*001c*/ 	.short	0x0082
	.zero		2


//--------------------- .nv.info                  --------------------------
	.section	.nv.info,"",@"SHT_CUDA_INFO"
	.align	4


	//----- nvinfo : EIATTR_REGCOUNT
	.align		4
        /*0000*/ 	.byte	0x04, 0x2f
        /*0002*/ 	.short	(.L_2 - .L_1)
	.align		4
.L_1:
        /*0004*/ 	.word	index@(_Z3sumPf)
        /*0008*/ 	.word	0x00000018


	//----- nvinfo : EIATTR_FRAME_SIZE
	.align		4
.L_2:
        /*000c*/ 	.byte	0x04, 0x11
        /*000e*/ 	.short	(.L_4 - .L_3)
	.align		4
.L_3:
        /*0010*/ 	.word	index@(_Z3sumPf)
        /*0014*/ 	.word	0x00000010


	//----- nvinfo : EIATTR_MIN_STACK_SIZE
	.align		4
.L_4:
        /*0018*/ 	.byte	0x04, 0x12
        /*001a*/ 	.short	(.L_6 - .L_5)
	.align		4
.L_5:
        /*001c*/ 	.word	index@(_Z3sumPf)
        /*0020*/ 	.word	0x00000010
.L_6:


//--------------------- .nv.compat                --------------------------
	.section	.nv.compat,"",@"SHT_CUDA_COMPAT_INFO"
	.align	4
        /*0000*/ 	.byte	0x02, 0x09, 0x00, 0x00, 0x02, 0x02, 0x01, 0x00, 0x02, 0x05, 0x05, 0x00, 0x03, 0x07, 0x01, 0x01
        /*0010*/ 	.byte	0x02, 0x03, 0x00, 0x00, 0x02, 0x06, 0x01, 0x00, 0x04, 0x0b, 0x08, 0x00, 0x09, 0x00, 0x00, 0x00
        /*0020*/ 	.byte	0x00, 0x00, 0x00, 0x00


//--------------------- .nv.info._Z3sumPf         --------------------------
	.section	.nv.info._Z3sumPf,"",@"SHT_CUDA_INFO"
	.sectionflags	@""
	.align	4


	//----- nvinfo : EIATTR_CUDA_API_VERSION
	.align		4
        /*0000*/ 	.byte	0x04, 0x37
        /*0002*/ 	.short	(.L_8 - .L_7)
.L_7:
        /*0004*/ 	.word	0x00000082


	//----- nvinfo : EIATTR_KPARAM_INFO
	.align		4
.L_8:
        /*0008*/ 	.byte	0x04, 0x17
        /*000a*/ 	.short	(.L_10 - .L_9)
.L_9:
        /*000c*/ 	.word	0x00000000
        /*0010*/ 	.short	0x0000
        /*0012*/ 	.short	0x0000
        /*0014*/ 	.byte	0x00, 0xf5, 0x21, 0x00


	//----- nvinfo : EIATTR_SPARSE_MMA_MASK
	.align		4
.L_10:
        /*0018*/ 	.byte	0x03, 0x50
        /*001a*/ 	.short	0x0000


	//----- nvinfo : EIATTR_MAXREG_COUNT
	.align		4
        /*001c*/ 	.byte	0x03, 0x1b
        /*001e*/ 	.short	0x00ff


	//----- nvinfo : EIATTR_EXTERNS
	.align		4
        /*0020*/ 	.byte	0x04, 0x0f
        /*0022*/ 	.short	(.L_12 - .L_11)


	//   ....[0]....
	.align		4
.L_11:
        /*0024*/ 	.word	index@(vprintf)


	//----- nvinfo : EIATTR_MERCURY_ISA_VERSION
	.align		4
.L_12:
        /*0028*/ 	.byte	0x03, 0x5f
        /*002a*/ 	.short	0x0101


	//----- nvinfo : EIATTR_VRC_CTA_INIT_COUNT
	.align		4
        /*002c*/ 	.byte	0x02, 0x4a
	.zero		1
	.zero		1


	//----- nvinfo : EIATTR_SYSCALL_OFFSETS
	.align		4
        /*0030*/ 	.byte	0x04, 0x46
        /*0032*/ 	.short	(.L_14 - .L_13)


	//   ....[0]....
.L_13:
        /*0034*/ 	.word	0x00000130


	//----- nvinfo : EIATTR_EXIT_INSTR_OFFSETS
	.align		4
.L_14:
        /*0038*/ 	.byte	0x04, 0x1c
        /*003a*/ 	.short	(.L_16 - .L_15)


	//   ....[0]....
.L_15:
        /*003c*/ 	.word	0x00000190


	//----- nvinfo : EIATTR_CBANK_PARAM_SIZE
	.align		4
.L_16:
        /*0040*/ 	.byte	0x03, 0x19
        /*0042*/ 	.short	0x0008


	//----- nvinfo : EIATTR_PARAM_CBANK
	.align		4
        /*0044*/ 	.byte	0x04, 0x0a
        /*0046*/ 	.short	(.L_18 - .L_17)
	.align		4
.L_17:
        /*0048*/ 	.word	index@(.nv.constant0._Z3sumPf)
        /*004c*/ 	.short	0x0380
        /*004e*/ 	.short	0x0008


	//----- nvinfo : EIATTR_SW_WAR
	.align		4
.L_18:
        /*0050*/ 	.byte	0x04, 0x36
        /*0052*/ 	.short	(.L_20 - .L_19)
.L_19:
        /*0054*/ 	.word	0x00000008
.L_20:


//--------------------- .nv.callgraph             --------------------------
	.section	.nv.callgraph,"",@"SHT_CUDA_CALLGRAPH"
	.align	4
	.sectionentsize	8
	.align		4
        /*0000*/ 	.word	0x00000000
	.align		4
        /*0004*/ 	.word	0xffffffff
	.align		4
        /*0008*/ 	.word	index@(_Z3sumPf)
	.align		4
        /*000c*/ 	.word	index@(vprintf)
	.align		4
        /*0010*/ 	.word	0x00000000
	.align		4
        /*0014*/ 	.word	0xfffffffe
	.align		4
        /*0018*/ 	.word	0x00000000
	.align		4
        /*001c*/ 	.word	0xfffffffd
	.align		4
        /*0020*/ 	.word	0x00000000
	.align		4
        /*0024*/ 	.word	0xfffffffc


//--------------------- .nv.constant4             --------------------------
	.section	.nv.constant4,"a",@progbits
	.align	8
	.align		8
.nv.constant4:
        /*0000*/ 	.dword	vprintf
	.align		8
        /*0008*/ 	.dword	$str


//--------------------- .text._Z3sumPf            --------------------------
	.section	.text._Z3sumPf,"ax",@progbits
	.align	128
        .global         _Z3sumPf
        .type           _Z3sumPf,@function
        .size           _Z3sumPf,(.L_x_2 - _Z3sumPf)
        .other          _Z3sumPf,@"STO_CUDA_ENTRY STV_DEFAULT"
_Z3sumPf:
.text._Z3sumPf:
[----:B------:R-:W0:Y:S01]  /*0000*/  LDC R1, c[0x0][0x37c] ;  /* 0x0000df00ff017b82 */ /* 0x000e220000000800 */
[----:B------:R-:W1:Y:S01]  /*0010*/  S2R R10, SR_CTAID.X ;  /* 0x00000000000a7919 */ /* 0x000e620000002500 */
[----:B------:R-:W2:Y:S01]  /*0020*/  LDCU UR5, c[0x0][0x2fc] ;  /* 0x00005f80ff0577ac */ /* 0x000ea20008000800 */
[----:B0-----:R-:W-:Y:S01]  /*0030*/  VIADD R1, R1, 0xfffffff0 ;  /* 0xfffffff001017836 */ /* 0x001fe20000000000 */
[----:B------:R-:W-:Y:S01]  /*0040*/  MOV R0, 0x0 ;  /* 0x0000000000007802 */ /* 0x000fe20000000f00 */
[----:B------:R-:W1:Y:S01]  /*0050*/  S2R R11, SR_TID.X ;  /* 0x00000000000b7919 */ /* 0x000e620000002100 */
[----:B------:R-:W1:Y:S02]  /*0060*/  LDCU UR6, c[0x0][0x360] ;  /* 0x00006c00ff0677ac */ /* 0x000e640008000800 */
[----:B------:R0:W3:Y:S01]  /*0070*/  LDC.64 R8, c[0x4][R0] ;  /* 0x0100000000087b82 */ /* 0x0000e20000000a00 */
[----:B------:R-:W4:Y:S01]  /*0080*/  LDCU UR4, c[0x0][0x2f8] ;  /* 0x00005f00ff0477ac */ /* 0x000f220008000800 */
[----:B------:R-:W0:Y:S01]  /*0090*/  LDCU.64 UR36, c[0x0][0x358] ;  /* 0x00006b00ff2477ac */ /* 0x000e220008000a00 */
[----:B----4-:R-:W-:-:S04]  /*00a0*/  IADD3 R6, P0, PT, R1, UR4, RZ ;  /* 0x0000000401067c10 */ /* 0x010fc8000ff1e0ff */
[----:B--2---:R-:W-:Y:S01]  /*00b0*/  IADD3.X R7, PT, PT, RZ, UR5, RZ, P0, !PT ;  /* 0x00000005ff077c10 */ /* 0x004fe200087fe4ff */
[----:B-1----:R-:W-:Y:S01]  /*00c0*/  IMAD R2, R10, UR6, R11 ;  /* 0x000000060a027c24 */ /* 0x002fe2000f8e020b */
[----:B------:R1:W-:Y:S01]  /*00d0*/  STL.64 [R1], R10 ;  /* 0x0000000a01007387 */ /* 0x0003e20000100a00 */
[----:B------:R-:W2:Y:S03]  /*00e0*/  LDCU.64 UR6, c[0x4][0x8] ;  /* 0x01000100ff0677ac */ /* 0x000ea60008000a00 */
[----:B------:R1:W-:Y:S01]  /*00f0*/  STL [R1+0x8], R2 ;  /* 0x0000080201007387 */ /* 0x0003e20000100800 */
[----:B--2---:R-:W-:Y:S01]  /*0100*/  IMAD.U32 R4, RZ, RZ, UR6 ;  /* 0x00000006ff047e24 */ /* 0x004fe2000f8e00ff */
[----:B01-3--:R-:W-:-:S07]  /*0110*/  MOV R5, UR7 ;  /* 0x0000000700057c02 */ /* 0x00bfce0008000f00 */
[----:B------:R-:W-:-:S07]  /*0120*/  LEPC R20, `(.L_x_0) ;  /* 0x000000001014794e */ /* 0x000fce0000000000 */
[----:B------:R-:W-:Y:S05]  /*0130*/  CALL.ABS.NOINC R8 ;  /* 0x0000000008007343 */ /* 0x000fea0003c00000 */
.L_x_0:
[----:B------:R-:W0:Y:S02]  /*0140*/  LDC.64 R4, c[0x0][0x380] ;  /* 0x0000e000ff047b82 */ /* 0x000e240000000a00 */
[----:B0-----:R-:W-:-:S05]  /*0150*/  IMAD.WIDE R2, R2, 0x4, R4 ;  /* 0x0000000402027825 */ /* 0x001fca00078e0204 */
[----:B------:R-:W2:Y:S02]  /*0160*/  LDG.E R0, desc[UR36][R2.64] ;  /* 0x0000002402007981 */ /* 0x000ea4000c1e1900 */
[----:B--2---:R-:W-:-:S05]  /*0170*/  FADD R5, R0, 1 ;  /* 0x3f80000000057421 */ /* 0x004fca0000000000 */
[----:B------:R-:W-:Y:S01]  /*0180*/  STG.E desc[UR36][R2.64], R5 ;  /* 0x0000000502007986 */ /* 0x000fe2000c101924 */
[----:B------:R-:W-:Y:S05]  /*0190*/  EXIT ;  /* 0x000000000000794d */ /* 0x000fea0003800000 */
.L_x_1:
[----:B------:R-:W-:-:S00]  /*01a0*/  BRA `(.L_x_1) ;  /* 0xfffffffc00fc7947 */ /* 0x000fc0000383ffff */
[----:B------:R-:W-:-:S00]  /*01b0*/  NOP ;  /* 0x0000000000007918 */ /* 0x000fc00000000000 */
        /* <DEDUP_REMOVED lines=12> */
.L_x_2:


//--------------------- .nv.global.init           --------------------------
	.section	.nv.global.init,"aw",@progbits
.nv.global.init:
	.type		$str,@object
	.size		$str,(.L_0 - $str)
$str:
        /*0000*/ 	.byte	0x63, 0x75, 0x72, 0x72, 0x65, 0x6e, 0x74, 0x20, 0x62, 0x6c, 0x6f, 0x63, 0x6b, 0x3d, 0x25, 0x64
        /*0010*/ 	.byte	0x2c, 0x20, 0x74, 0x68, 0x72, 0x65, 0x61, 0x64, 0x20, 0x69, 0x64, 0x20, 0x69, 0x6e, 0x20, 0x63
        /*0020*/ 	.byte	0x75, 0x72, 0x72, 0x65, 0x6e, 0x74, 0x20, 0x62, 0x6c, 0x6f, 0x63, 0x6b, 0x20, 0x3d, 0x25, 0x64
        /*0030*/ 	.byte	0x2c, 0x20, 0x67, 0x6c, 0x6f, 0x62, 0x61, 0x6c, 0x20, 0x74, 0x68, 0x72, 0x65, 0x61, 0x64, 0x20
        /*0040*/ 	.byte	0x69, 0x64, 0x3d, 0x25, 0x64, 0x0a, 0x00
.L_0:


//--------------------- .nv.shared.reserved.0     --------------------------
	.section	.nv.shared.reserved.0,"aw",@nobits
	.weak		__nv_reservedSMEM_offset_0_alias
	.size		__nv_reservedSMEM_offset_0_alias, 0, 64
	.other		__nv_reservedSMEM_offset_0_alias,@"STO_CUDA_RESERVED_SHARED STV_DEFAULT"
__nv_reservedSMEM_offset_0_alias:
	.zero		0
	.zero		64


//--------------------- .nv.constant0._Z3sumPf    --------------------------
	.section	.nv.constant0._Z3sumPf,"a",@progbits
	.sectionflags	@""
	.align	4
.nv.constant0._Z3sumPf:
	.zero		904


//--------------------- SYMBOLS --------------------------

	.type		.nv.reservedSmem.offset0,@object
	.size		.nv.reservedSmem.offset0,0x4
	.type		vprintf,@function
